//
// Generated by NVIDIA NVVM Compiler
//
// Compiler Build ID: CL-36424714
// Cuda compilation tools, release 13.0, V13.0.88
// Based on NVVM 20.0.0
//

.version 9.0
.target sm_100
.address_size 64

	// .globl	_Z19__kernel_reduce_sumPfiS_
// _ZZ19__kernel_reduce_sumPfiS_E4data has been demoted

.visible .entry _Z19__kernel_reduce_sumPfiS_(
	.param .u64 .ptr .align 1 _Z19__kernel_reduce_sumPfiS__param_0,
	.param .u32 _Z19__kernel_reduce_sumPfiS__param_1,
	.param .u64 .ptr .align 1 _Z19__kernel_reduce_sumPfiS__param_2
)
{
	.reg .pred 	%p<17>;
	.reg .b32 	%r<39>;
	.reg .b32 	%f<33>;
	.reg .b64 	%rd<9>;
	// demoted variable
	.shared .align 4 .b8 _ZZ19__kernel_reduce_sumPfiS_E4data[128];
	ld.param.u64 	%rd2, [_Z19__kernel_reduce_sumPfiS__param_0];
	ld.param.u32 	%r8, [_Z19__kernel_reduce_sumPfiS__param_1];
	ld.param.u64 	%rd3, [_Z19__kernel_reduce_sumPfiS__param_2];
	mov.u32 	%r1, %ctaid.x;
	shl.b32 	%r9, %r1, 8;
	mov.u32 	%r2, %tid.x;
	add.s32 	%r38, %r9, %r2;
	and.b32  	%r4, %r2, 31;
	setp.ge.s32 	%p1, %r38, %r8;
	mov.f32 	%f31, 0f00000000;
	@%p1 bra 	$L__BB0_3;
	mov.u32 	%r10, %nctaid.x;
	shl.b32 	%r5, %r10, 8;
	cvta.to.global.u64 	%rd1, %rd2;
	mov.f32 	%f31, 0f00000000;
$L__BB0_2:
	mul.wide.s32 	%rd4, %r38, 4;
	add.s64 	%rd5, %rd1, %rd4;
	ld.global.f32 	%f10, [%rd5];
	add.f32 	%f31, %f31, %f10;
	add.s32 	%r38, %r38, %r5;
	setp.lt.s32 	%p2, %r38, %r8;
	@%p2 bra 	$L__BB0_2;
$L__BB0_3:
	mov.b32 	%r11, %f31;
	shfl.sync.down.b32	%r12|%p3, %r11, 16, 31, -1;
	mov.b32 	%f11, %r12;
	add.f32 	%f12, %f31, %f11;
	mov.b32 	%r13, %f12;
	shfl.sync.down.b32	%r14|%p4, %r13, 8, 31, -1;
	mov.b32 	%f13, %r14;
	add.f32 	%f14, %f12, %f13;
	mov.b32 	%r15, %f14;
	shfl.sync.down.b32	%r16|%p5, %r15, 4, 31, -1;
	mov.b32 	%f15, %r16;
	add.f32 	%f16, %f14, %f15;
	mov.b32 	%r17, %f16;
	shfl.sync.down.b32	%r18|%p6, %r17, 2, 31, -1;
	mov.b32 	%f17, %r18;
	add.f32 	%f18, %f16, %f17;
	mov.b32 	%r19, %f18;
	shfl.sync.down.b32	%r20|%p7, %r19, 1, 31, -1;
	mov.b32 	%f19, %r20;
	add.f32 	%f4, %f18, %f19;
	setp.ne.s32 	%p8, %r4, 0;
	@%p8 bra 	$L__BB0_5;
	shr.u32 	%r21, %r2, 3;
	and.b32  	%r22, %r21, 124;
	mov.u32 	%r23, _ZZ19__kernel_reduce_sumPfiS_E4data;
	add.s32 	%r24, %r23, %r22;
	st.shared.f32 	[%r24], %f4;
$L__BB0_5:
	bar.sync 	0;
	setp.gt.u32 	%p9, %r2, 31;
	@%p9 bra 	$L__BB0_10;
	setp.gt.u32 	%p10, %r4, 7;
	mov.f32 	%f32, 0f00000000;
	@%p10 bra 	$L__BB0_8;
	shl.b32 	%r25, %r4, 2;
	mov.u32 	%r26, _ZZ19__kernel_reduce_sumPfiS_E4data;
	add.s32 	%r27, %r26, %r25;
	ld.shared.f32 	%f32, [%r27];
$L__BB0_8:
	setp.ne.s32 	%p11, %r4, 0;
	mov.b32 	%r28, %f32;
	shfl.sync.down.b32	%r29|%p12, %r28, 16, 31, -1;
	mov.b32 	%f21, %r29;
	add.f32 	%f22, %f32, %f21;
	mov.b32 	%r30, %f22;
	shfl.sync.down.b32	%r31|%p13, %r30, 8, 31, -1;
	mov.b32 	%f23, %r31;
	add.f32 	%f24, %f22, %f23;
	mov.b32 	%r32, %f24;
	shfl.sync.down.b32	%r33|%p14, %r32, 4, 31, -1;
	mov.b32 	%f25, %r33;
	add.f32 	%f26, %f24, %f25;
	mov.b32 	%r34, %f26;
	shfl.sync.down.b32	%r35|%p15, %r34, 2, 31, -1;
	mov.b32 	%f27, %r35;
	add.f32 	%f28, %f26, %f27;
	mov.b32 	%r36, %f28;
	shfl.sync.down.b32	%r37|%p16, %r36, 1, 31, -1;
	mov.b32 	%f29, %r37;
	add.f32 	%f7, %f28, %f29;
	@%p11 bra 	$L__BB0_10;
	cvta.to.global.u64 	%rd6, %rd3;
	mul.wide.u32 	%rd7, %r1, 4;
	add.s64 	%rd8, %rd6, %rd7;
	st.global.f32 	[%rd8], %f7;
$L__BB0_10:
	ret;

}


// ===== COMPILED SASS (sm_100) =====

	.target	sm_100

	.elftype	@"ET_EXEC"


//--------------------- .note.nv.tkinfo           --------------------------
	.section	.note.nv.tkinfo,"",@"SHT_NOTE"
	.sectionflags	@"SHF_NOTE_NV_TKINFO"
	.tkinfo
        /*0018*/ 	.word	0x00000002
        /*0030*/ 	.string	""
        /*0030*/ 	.string	"ptxas"
        /*0030*/ 	.string	"Cuda compilation tools, release 13.0, V13.0.88"
        /*0030*/ 	.string	"Build cuda_13.0.r13.0/compiler.36424714_0"
        /*0030*/ 	.string	"-arch sm_100 -m 64 "



//--------------------- .note.nv.cuinfo           --------------------------
	.section	.note.nv.cuinfo,"",@"SHT_NOTE"
	.sectionflags	@"SHF_NOTE_NV_CUINFO"
        /*0018*/ 	.short	0x0002
        /*001a*/ 	.short	0x0064
        /*001c*/ 	.short	0x0082
	.zero		2


//--------------------- .nv.info                  --------------------------
	.section	.nv.info,"",@"SHT_CUDA_INFO"
	.align	4


	//----- nvinfo : EIATTR_REGCOUNT
	.align		4
        /*0000*/ 	.byte	0x04, 0x2f
        /*0002*/ 	.short	(.L_1 - .L_0)
	.align		4
.L_0:
        /*0004*/ 	.word	index@(_Z19__kernel_reduce_sumPfiS_)
        /*0008*/ 	.word	0x0000000e


	//----- nvinfo : EIATTR_FRAME_SIZE
	.align		4
.L_1:
        /*000c*/ 	.byte	0x04, 0x11
        /*000e*/ 	.short	(.L_3 - .L_2)
	.align		4
.L_2:
        /*0010*/ 	.word	index@(_Z19__kernel_reduce_sumPfiS_)
        /*0014*/ 	.word	0x00000000


	//----- nvinfo : EIATTR_MIN_STACK_SIZE
	.align		4
.L_3:
        /*0018*/ 	.byte	0x04, 0x12
        /*001a*/ 	.short	(.L_5 - .L_4)
	.align		4
.L_4:
        /*001c*/ 	.word	index@(_Z19__kernel_reduce_sumPfiS_)
        /*0020*/ 	.word	0x00000000
.L_5:


//--------------------- .nv.compat                --------------------------
	.section	.nv.compat,"",@"SHT_CUDA_COMPAT_INFO"
	.align	4
        /*0000*/ 	.byte	0x02, 0x09, 0x00, 0x00, 0x02, 0x02, 0x01, 0x00, 0x02, 0x05, 0x05, 0x00, 0x03, 0x07, 0x01, 0x01
        /*0010*/ 	.byte	0x02, 0x03, 0x00, 0x00, 0x02, 0x06, 0x01, 0x00, 0x04, 0x0b, 0x08, 0x00, 0x09, 0x00, 0x00, 0x00
        /*0020*/ 	.byte	0x00, 0x00, 0x00, 0x00


//--------------------- .nv.info._Z19__kernel_reduce_sumPfiS_ --------------------------
	.section	.nv.info._Z19__kernel_reduce_sumPfiS_,"",@"SHT_CUDA_INFO"
	.sectionflags	@""
	.align	4


	//----- nvinfo : EIATTR_CUDA_API_VERSION
	.align		4
        /*0000*/ 	.byte	0x04, 0x37
        /*0002*/ 	.short	(.L_7 - .L_6)
.L_6:
        /*0004*/ 	.word	0x00000082


	//----- nvinfo : EIATTR_KPARAM_INFO
	.align		4
.L_7:
        /*0008*/ 	.byte	0x04, 0x17
        /*000a*/ 	.short	(.L_9 - .L_8)
.L_8:
        /*000c*/ 	.word	0x00000000
        /*0010*/ 	.short	0x0002
        /*0012*/ 	.short	0x0010
        /*0014*/ 	.byte	0x00, 0xf5, 0x21, 0x00


	//----- nvinfo : EIATTR_KPARAM_INFO
	.align		4
.L_9:
        /*0018*/ 	.byte	0x04, 0x17
        /*001a*/ 	.short	(.L_11 - .L_10)
.L_10:
        /*001c*/ 	.word	0x00000000
        /*0020*/ 	.short	0x0001
        /*0022*/ 	.short	0x0008
        /*0024*/ 	.byte	0x00, 0xf0, 0x11, 0x00


	//----- nvinfo : EIATTR_KPARAM_INFO
	.align		4
.L_11:
        /*0028*/ 	.byte	0x04, 0x17
        /*002a*/ 	.short	(.L_13 - .L_12)
.L_12:
        /*002c*/ 	.word	0x00000000
        /*0030*/ 	.short	0x0000
        /*0032*/ 	.short	0x0000
        /*0034*/ 	.byte	0x00, 0xf5, 0x21, 0x00


	//----- nvinfo : EIATTR_SPARSE_MMA_MASK
	.align		4
.L_13:
        /*0038*/ 	.byte	0x03, 0x50
        /*003a*/ 	.short	0x0000


	//----- nvinfo : EIATTR_MAXREG_COUNT
	.align		4
        /*003c*/ 	.byte	0x03, 0x1b
        /*003e*/ 	.short	0x00ff


	//----- nvinfo : EIATTR_NUM_BARRIERS
	.align		4
        /*0040*/ 	.byte	0x02, 0x4c
        /*0042*/ 	.byte	0x01
	.zero		1


	//----- nvinfo : EIATTR_MERCURY_ISA_VERSION
	.align		4
        /*0044*/ 	.byte	0x03, 0x5f
        /*0046*/ 	.short	0x0101


	//----- nvinfo : EIATTR_COOP_GROUP_MASK_REGIDS
	.align		4
        /*0048*/ 	.byte	0x04, 0x29
        /*004a*/ 	.short	(.L_15 - .L_14)


	//   ....[0]....
.L_14:
        /*004c*/ 	.word	0xffffffff


	//   ....[1]....
        /*0050*/ 	.word	0xffffffff


	//   ....[2]....
        /*0054*/ 	.word	0xffffffff


	//   ....[3]....
        /*0058*/ 	.word	0xffffffff


	//   ....[4]....
        /*005c*/ 	.word	0xffffffff


	//   ....[5]....
        /*0060*/ 	.word	0xffffffff


	//   ....[6]....
        /*0064*/ 	.word	0xffffffff


	//   ....[7]....
        /*0068*/ 	.word	0xffffffff


	//   ....[8]....
        /*006c*/ 	.word	0xffffffff


	//   ....[9]....
        /*0070*/ 	.word	0xffffffff


	//----- nvinfo : EIATTR_COOP_GROUP_INSTR_OFFSETS
	.align		4
.L_15:
        /*0074*/ 	.byte	0x04, 0x28
        /*0076*/ 	.short	(.L_17 - .L_16)


	//   ....[0]....
.L_16:
        /*0078*/ 	.word	0x00000150


	//   ....[1]....
        /*007c*/ 	.word	0x00000180


	//   ....[2]....
        /*0080*/ 	.word	0x000001b0


	//   ....[3]....
        /*0084*/ 	.word	0x00000220


	//   ....[4]....
        /*0088*/ 	.word	0x00000260


	//   ....[5]....
        /*008c*/ 	.word	0x00000320


	//   ....[6]....
        /*0090*/ 	.word	0x00000340


	//   ....[7]....
        /*0094*/ 	.word	0x00000360


	//   ....[8]....
        /*0098*/ 	.word	0x00000380


	//   ....[9]....
        /*009c*/ 	.word	0x000003a0


	//----- nvinfo : EIATTR_VRC_CTA_INIT_COUNT
	.align		4
.L_17:
        /*00a0*/ 	.byte	0x02, 0x4a
	.zero		1
	.zero		1


	//----- nvinfo : EIATTR_EXIT_INSTR_OFFSETS
	.align		4
        /*00a4*/ 	.byte	0x04, 0x1c
        /*00a6*/ 	.short	(.L_19 - .L_18)


	//   ....[0]....
.L_18:
        /*00a8*/ 	.word	0x000002a0


	//   ....[1]....
        /*00ac*/ 	.word	0x000003b0


	//   ....[2]....
        /*00b0*/ 	.word	0x00000400


	//----- nvinfo : EIATTR_CRS_STACK_SIZE
	.align		4
.L_19:
        /*00b4*/ 	.byte	0x04, 0x1e
        /*00b6*/ 	.short	(.L_21 - .L_20)
.L_20:
        /*00b8*/ 	.word	0x00000000


	//----- nvinfo : EIATTR_CBANK_PARAM_SIZE
	.align		4
.L_21:
        /*00bc*/ 	.byte	0x03, 0x19
        /*00be*/ 	.short	0x0018


	//----- nvinfo : EIATTR_PARAM_CBANK
	.align		4
        /*00c0*/ 	.byte	0x04, 0x0a
        /*00c2*/ 	.short	(.L_23 - .L_22)
	.align		4
.L_22:
        /*00c4*/ 	.word	index@(.nv.constant0._Z19__kernel_reduce_sumPfiS_)
        /*00c8*/ 	.short	0x0380
        /*00ca*/ 	.short	0x0018


	//----- nvinfo : EIATTR_SW_WAR
	.align		4
.L_23:
        /*00cc*/ 	.byte	0x04, 0x36
        /*00ce*/ 	.short	(.L_25 - .L_24)
.L_24:
        /*00d0*/ 	.word	0x00000008
.L_25:


//--------------------- .nv.callgraph             --------------------------
	.section	.nv.callgraph,"",@"SHT_CUDA_CALLGRAPH"
	.align	4
	.sectionentsize	8
	.align		4
        /*0000*/ 	.word	0x00000000
	.align		4
        /*0004*/ 	.word	0xffffffff
	.align		4
        /*0008*/ 	.word	0x00000000
	.align		4
        /*000c*/ 	.word	0xfffffffe
	.align		4
        /*0010*/ 	.word	0x00000000
	.align		4
        /*0014*/ 	.word	0xfffffffd
	.align		4
        /*0018*/ 	.word	0x00000000
	.align		4
        /*001c*/ 	.word	0xfffffffc


//--------------------- .text._Z19__kernel_reduce_sumPfiS_ --------------------------
	.section	.text._Z19__kernel_reduce_sumPfiS_,"ax",@progbits
	.align	128
        .global         _Z19__kernel_reduce_sumPfiS_
        .type           _Z19__kernel_reduce_sumPfiS_,@function
        .size           _Z19__kernel_reduce_sumPfiS_,(.L_x_4 - _Z19__kernel_reduce_sumPfiS_)
        .other          _Z19__kernel_reduce_sumPfiS_,@"STO_CUDA_ENTRY STV_DEFAULT"
_Z19__kernel_reduce_sumPfiS_:
.text._Z19__kernel_reduce_sumPfiS_:
[----:B------:R-:W-:Y:S01]  /*0000*/  LDC R1, c[0x0][0x37c] ;  /* 0x0000df00ff017b82 */ /* 0x000fe20000000800 */
[----:B------:R-:W0:Y:S01]  /*0010*/  S2R R0, SR_CTAID.X ;  /* 0x0000000000007919 */ /* 0x000e220000002500 */
[----:B------:R-:W1:Y:S01]  /*0020*/  LDCU UR6, c[0x0][0x388] ;  /* 0x00007100ff0677ac */ /* 0x000e620008000800 */
[----:B------:R-:W-:Y:S01]  /*0030*/  BSSY.RECONVERGENT B0, `(.L_x_0) ;  /* 0x0000011000007945 */ /* 0x000fe20003800200 */
[----:B------:R-:W-:Y:S01]  /*0040*/  IMAD.MOV.U32 R6, RZ, RZ, RZ ;  /* 0x000000ffff067224 */ /* 0x000fe200078e00ff */
[----:B------:R-:W0:Y:S01]  /*0050*/  S2R R11, SR_TID.X ;  /* 0x00000000000b7919 */ /* 0x000e220000002100 */
[----:B------:R-:W2:Y:S01]  /*0060*/  LDCU.64 UR4, c[0x0][0x358] ;  /* 0x00006b00ff0477ac */ /* 0x000ea20008000a00 */
[----:B0-----:R-:W-:-:S04]  /*0070*/  LEA R2, R0, R11, 0x8 ;  /* 0x0000000b00027211 */ /* 0x001fc800078e40ff */
[----:B-1----:R-:W-:-:S13]  /*0080*/  ISETP.GE.AND P0, PT, R2, UR6, PT ;  /* 0x0000000602007c0c */ /* 0x002fda000bf06270 */
[----:B--2---:R-:W-:Y:S05]  /*0090*/  @P0 BRA `(.L_x_1) ;  /* 0x0000000000280947 */ /* 0x004fea0003800000 */
[----:B------:R-:W0:Y:S01]  /*00a0*/  LDC R8, c[0x0][0x370] ;  /* 0x0000dc00ff087b82 */ /* 0x000e220000000800 */
[----:B------:R-:W-:Y:S01]  /*00b0*/  MOV R7, R2 ;  /* 0x0000000200077202 */ /* 0x000fe20000000f00 */
[----:B------:R-:W-:-:S06]  /*00c0*/  IMAD.MOV.U32 R6, RZ, RZ, RZ ;  /* 0x000000ffff067224 */ /* 0x000fcc00078e00ff */
[----:B------:R-:W1:Y:S02]  /*00d0*/  LDC.64 R4, c[0x0][0x380] ;  /* 0x0000e000ff047b82 */ /* 0x000e640000000a00 */
.L_x_2:
[----:B-1----:R-:W-:-:S06]  /*00e0*/  IMAD.WIDE R2, R7, 0x4, R4 ;  /* 0x0000000407027825 */ /* 0x002fcc00078e0204 */
[----:B------:R-:W2:Y:S01]  /*00f0*/  LDG.E R3, desc[UR4][R2.64] ;  /* 0x0000000402037981 */ /* 0x000ea2000c1e1900 */
[----:B0-----:R-:W-:-:S04]  /*0100*/  LEA R7, R8, R7, 0x8 ;  /* 0x0000000708077211 */ /* 0x001fc800078e40ff */
[----:B------:R-:W-:Y:S01]  /*0110*/  ISETP.GE.AND P0, PT, R7, UR6, PT ;  /* 0x0000000607007c0c */ /* 0x000fe2000bf06270 */
[----:B--2---:R-:W-:-:S12]  /*0120*/  FADD R6, R3, R6 ;  /* 0x0000000603067221 */ /* 0x004fd80000000000 */
[----:B------:R-:W-:Y:S05]  /*0130*/  @!P0 BRA `(.L_x_2) ;  /* 0xfffffffc00e88947 */ /* 0x000fea000383ffff */
.L_x_1:
[----:B------:R-:W-:Y:S05]  /*0140*/  BSYNC.RECONVERGENT B0 ;  /* 0x0000000000007941 */ /* 0x000fea0003800200 */
.L_x_0:
[----:B------:R-:W0:Y:S01]  /*0150*/  SHFL.DOWN PT, R3, R6, 0x10, 0x1f ;  /* 0x0a001f0006037f89 */ /* 0x000e2200000e0000 */
[----:B------:R-:W-:Y:S01]  /*0160*/  ISETP.GT.U32.AND P1, PT, R11, 0x1f, PT ;  /* 0x0000001f0b00780c */ /* 0x000fe20003f24070 */
[----:B0-----:R-:W-:-:S05]  /*0170*/  FADD R3, R3, R6 ;  /* 0x0000000603037221 */ /* 0x001fca0000000000 */
[----:B------:R-:W0:Y:S02]  /*0180*/  SHFL.DOWN PT, R2, R3, 0x8, 0x1f ;  /* 0x09001f0003027f89 */ /* 0x000e2400000e0000 */
[----:B0-----:R-:W-:Y:S01]  /*0190*/  FADD R4, R3, R2 ;  /* 0x0000000203047221 */ /* 0x001fe20000000000 */
[----:B------:R-:W-:-:S04]  /*01a0*/  LOP3.LUT R2, R11, 0x1f, RZ, 0xc0, !PT ;  /* 0x0000001f0b027812 */ /* 0x000fc800078ec0ff */
[----:B------:R-:W0:Y:S01]  /*01b0*/  SHFL.DOWN PT, R5, R4, 0x4, 0x1f ;  /* 0x08801f0004057f89 */ /* 0x000e2200000e0000 */
[----:B------:R-:W-:-:S13]  /*01c0*/  ISETP.NE.AND P0, PT, R2, RZ, PT ;  /* 0x000000ff0200720c */ /* 0x000fda0003f05270 */
[----:B------:R-:W1:Y:S01]  /*01d0*/  @!P0 S2R R9, SR_CgaCtaId ;  /* 0x0000000000098919 */ /* 0x000e620000008800 */
[----:B------:R-:W-:Y:S02]  /*01e0*/  @!P0 MOV R6, 0x400 ;  /* 0x0000040000068802 */ /* 0x000fe40000000f00 */
[----:B------:R-:W-:-:S04]  /*01f0*/  @!P0 SHF.R.U32.HI R3, RZ, 0x3, R11 ;  /* 0x00000003ff038819 */ /* 0x000fc8000001160b */
[----:B------:R-:W-:Y:S01]  /*0200*/  @!P0 LOP3.LUT R3, R3, 0x7c, RZ, 0xc0, !PT ;  /* 0x0000007c03038812 */ /* 0x000fe200078ec0ff */
[----:B0-----:R-:W-:-:S05]  /*0210*/  FADD R5, R4, R5 ;  /* 0x0000000504057221 */ /* 0x001fca0000000000 */
[----:B------:R-:W0:Y:S01]  /*0220*/  SHFL.DOWN PT, R8, R5, 0x2, 0x1f ;  /* 0x08401f0005087f89 */ /* 0x000e2200000e0000 */
[----:B-1----:R-:W-:-:S05]  /*0230*/  @!P0 LEA R6, R9, R6, 0x18 ;  /* 0x0000000609068211 */ /* 0x002fca00078ec0ff */
[----:B------:R-:W-:Y:S02]  /*0240*/  @!P0 IMAD.IADD R3, R3, 0x1, R6 ;  /* 0x0000000103038824 */ /* 0x000fe400078e0206 */
[----:B0-----:R-:W-:-:S05]  /*0250*/  FADD R8, R5, R8 ;  /* 0x0000000805087221 */ /* 0x001fca0000000000 */
[----:B------:R-:W0:Y:S02]  /*0260*/  SHFL.DOWN PT, R7, R8, 0x1, 0x1f ;  /* 0x08201f0008077f89 */ /* 0x000e2400000e0000 */
[----:B0-----:R-:W-:-:S05]  /*0270*/  FADD R4, R8, R7 ;  /* 0x0000000708047221 */ /* 0x001fca0000000000 */
[----:B------:R0:W-:Y:S01]  /*0280*/  @!P0 STS [R3], R4 ;  /* 0x0000000403008388 */ /* 0x0001e20000000800 */
[----:B------:R-:W-:Y:S06]  /*0290*/  BAR.SYNC.DEFER_BLOCKING 0x0 ;  /* 0x0000000000007b1d */ /* 0x000fec0000010000 */
[----:B------:R-:W-:Y:S05]  /*02a0*/  @P1 EXIT ;  /* 0x000000000000194d */ /* 0x000fea0003800000 */
[----:B------:R-:W-:-:S13]  /*02b0*/  ISETP.GT.U32.AND P1, PT, R2, 0x7, PT ;  /* 0x000000070200780c */ /* 0x000fda0003f24070 */
[----:B0-----:R-:W0:Y:S01]  /*02c0*/  @!P1 S2R R4, SR_CgaCtaId ;  /* 0x0000000000049919 */ /* 0x001e220000008800 */
[----:B------:R-:W-:-:S04]  /*02d0*/  @!P1 MOV R3, 0x400 ;  /* 0x0000040000039802 */ /* 0x000fc80000000f00 */
[----:B0-----:R-:W-:Y:S01]  /*02e0*/  @!P1 LEA R5, R4, R3, 0x18 ;  /* 0x0000000304059211 */ /* 0x001fe200078ec0ff */
[----:B------:R-:W-:-:S03]  /*02f0*/  HFMA2 R3, -RZ, RZ, 0, 0 ;  /* 0x00000000ff037431 */ /* 0x000fc600000001ff */
[----:B------:R-:W-:-:S05]  /*0300*/  @!P1 LEA R2, R2, R5, 0x2 ;  /* 0x0000000502029211 */ /* 0x000fca00078e10ff */
[----:B------:R-:W0:Y:S04]  /*0310*/  @!P1 LDS R3, [R2] ;  /* 0x0000000002039984 */ /* 0x000e280000000800 */
[----:B0-----:R-:W0:Y:S02]  /*0320*/  SHFL.DOWN PT, R4, R3, 0x10, 0x1f ;  /* 0x0a001f0003047f89 */ /* 0x001e2400000e0000 */
[----:B0-----:R-:W-:-:S05]  /*0330*/  FADD R4, R4, R3 ;  /* 0x0000000304047221 */ /* 0x001fca0000000000 */
[----:B------:R-:W0:Y:S02]  /*0340*/  SHFL.DOWN PT, R5, R4, 0x8, 0x1f ;  /* 0x09001f0004057f89 */ /* 0x000e2400000e0000 */
[----:B0-----:R-:W-:-:S05]  /*0350*/  FADD R5, R4, R5 ;  /* 0x0000000504057221 */ /* 0x001fca0000000000 */
[----:B------:R-:W0:Y:S02]  /*0360*/  SHFL.DOWN PT, R6, R5, 0x4, 0x1f ;  /* 0x08801f0005067f89 */ /* 0x000e2400000e0000 */
[----:B0-----:R-:W-:-:S05]  /*0370*/  FADD R6, R5, R6 ;  /* 0x0000000605067221 */ /* 0x001fca0000000000 */
[----:B------:R-:W0:Y:S02]  /*0380*/  SHFL.DOWN PT, R7, R6, 0x2, 0x1f ;  /* 0x08401f0006077f89 */ /* 0x000e2400000e0000 */
[----:B0-----:R-:W-:-:S05]  /*0390*/  FADD R7, R6, R7 ;  /* 0x0000000706077221 */ /* 0x001fca0000000000 */
[----:B------:R0:W1:Y:S01]  /*03a0*/  SHFL.DOWN PT, R8, R7, 0x1, 0x1f ;  /* 0x08201f0007087f89 */ /* 0x00006200000e0000 */
[----:B------:R-:W-:Y:S05]  /*03b0*/  @P0 EXIT ;  /* 0x000000000000094d */ /* 0x000fea0003800000 */
[----:B------:R-:W2:Y:S01]  /*03c0*/  LDC.64 R2, c[0x0][0x390] ;  /* 0x0000e400ff027b82 */ /* 0x000ea20000000a00 */
[----:B01----:R-:W-:Y:S01]  /*03d0*/  FADD R7, R7, R8 ;  /* 0x0000000807077221 */ /* 0x003fe20000000000 */
[----:B--2---:R-:W-:-:S05]  /*03e0*/  IMAD.WIDE.U32 R2, R0, 0x4, R2 ;  /* 0x0000000400027825 */ /* 0x004fca00078e0002 */
[----:B------:R-:W-:Y:S01]  /*03f0*/  STG.E desc[UR4][R2.64], R7 ;  /* 0x0000000702007986 */ /* 0x000fe2000c101904 */
[----:B------:R-:W-:Y:S05]  /*0400*/  EXIT ;  /* 0x000000000000794d */ /* 0x000fea0003800000 */
.L_x_3:
[----:B------:R-:W-:-:S00]  /*0410*/  BRA `(.L_x_3) ;  /* 0xfffffffc00fc7947 */ /* 0x000fc0000383ffff */
[----:B------:R-:W-:-:S00]  /*0420*/  NOP ;  /* 0x0000000000007918 */ /* 0x000fc00000000000 */
        /* <DEDUP_REMOVED lines=13> */
.L_x_4:


//--------------------- .nv.shared._Z19__kernel_reduce_sumPfiS_ --------------------------
	.section	.nv.shared._Z19__kernel_reduce_sumPfiS_,"aw",@nobits
	.sectionflags	@""
	.align	4
.nv.shared._Z19__kernel_reduce_sumPfiS_:
	.zero		1152


//--------------------- .nv.shared.reserved.0     --------------------------
	.section	.nv.shared.reserved.0,"aw",@nobits
	.weak		__nv_reservedSMEM_offset_0_alias
	.size		__nv_reservedSMEM_offset_0_alias, 0, 64
	.other		__nv_reservedSMEM_offset_0_alias,@"STO_CUDA_RESERVED_SHARED STV_DEFAULT"
__nv_reservedSMEM_offset_0_alias:
	.zero		0
	.zero		64


//--------------------- .nv.constant0._Z19__kernel_reduce_sumPfiS_ --------------------------
	.section	.nv.constant0._Z19__kernel_reduce_sumPfiS_,"a",@progbits
	.sectionflags	@""
	.align	4
.nv.constant0._Z19__kernel_reduce_sumPfiS_:
	.zero		920


//--------------------- SYMBOLS --------------------------

	.type		.nv.reservedSmem.offset0,@object
	.size		.nv.reservedSmem.offset0,0x4
	.type		.nv.reservedSmem.cap,@object
	.size		.nv.reservedSmem.cap,0x4
